//
// Generated by NVIDIA NVVM Compiler
//
// Compiler Build ID: CL-36424714
// Cuda compilation tools, release 13.0, V13.0.88
// Based on NVVM 20.0.0
//

.version 9.0
.target sm_100
.address_size 64

	// .globl	_Z11printThreadv
.extern .func  (.param .b32 func_retval0) vprintf
(
	.param .b64 vprintf_param_0,
	.param .b64 vprintf_param_1
)
;
.global .align 1 .b8 $str[28] = {72, 101, 108, 108, 111, 32, 87, 111, 114, 108, 100, 33, 32, 73, 32, 97, 109, 32, 116, 104, 114, 101, 97, 100, 32, 37, 100};

.visible .entry _Z11printThreadv()
{
	.local .align 8 .b8 	__local_depot0[8];
	.reg .b64 	%SP;
	.reg .b64 	%SPL;
	.reg .b32 	%r<4>;
	.reg .b64 	%rd<5>;

	mov.u64 	%SPL, __local_depot0;
	cvta.local.u64 	%SP, %SPL;
	add.u64 	%rd1, %SP, 0;
	add.u64 	%rd2, %SPL, 0;
	mov.u32 	%r1, %tid.x;
	st.local.u32 	[%rd2], %r1;
	mov.u64 	%rd3, $str;
	cvta.global.u64 	%rd4, %rd3;
	{ // callseq 0, 0
	.param .b64 param0;
	st.param.b64 	[param0], %rd4;
	.param .b64 param1;
	st.param.b64 	[param1], %rd1;
	.param .b32 retval0;
	call.uni (retval0), 
	vprintf, 
	(
	param0, 
	param1
	);
	ld.param.b32 	%r2, [retval0];
	} // callseq 0
	ret;

}


// ===== COMPILED SASS (sm_100) =====

	.target	sm_100

	.elftype	@"ET_EXEC"


//--------------------- .note.nv.tkinfo           --------------------------
	.section	.note.nv.tkinfo,"",@"SHT_NOTE"
	.sectionflags	@"SHF_NOTE_NV_TKINFO"
	.tkinfo
        /*0018*/ 	.word	0x00000002
        /*0030*/ 	.string	""
        /*0030*/ 	.string	"ptxas"
        /*0030*/ 	.string	"Cuda compilation tools, release 13.0, V13.0.88"
        /*0030*/ 	.string	"Build cuda_13.0.r13.0/compiler.36424714_0"
        /*0030*/ 	.string	"-arch sm_100 -m 64 "



//--------------------- .note.nv.cuinfo           --------------------------
	.section	.note.nv.cuinfo,"",@"SHT_NOTE"
	.sectionflags	@"SHF_NOTE_NV_CUINFO"
        /*0018*/ 	.short	0x0002
        /*001a*/ 	.short	0x0064
        /*001c*/ 	.short	0x0082
	.zero		2


//--------------------- .nv.info                  --------------------------
	.section	.nv.info,"",@"SHT_CUDA_INFO"
	.align	4


	//----- nvinfo : EIATTR_REGCOUNT
	.align		4
        /*0000*/ 	.byte	0x04, 0x2f
        /*0002*/ 	.short	(.L_2 - .L_1)
	.align		4
.L_1:
        /*0004*/ 	.word	index@(_Z11printThreadv)
        /*0008*/ 	.word	0x00000018


	//----- nvinfo : EIATTR_FRAME_SIZE
	.align		4
.L_2:
        /*000c*/ 	.byte	0x04, 0x11
        /*000e*/ 	.short	(.L_4 - .L_3)
	.align		4
.L_3:
        /*0010*/ 	.word	index@(_Z11printThreadv)
        /*0014*/ 	.word	0x00000008


	//----- nvinfo : EIATTR_MIN_STACK_SIZE
	.align		4
.L_4:
        /*0018*/ 	.byte	0x04, 0x12
        /*001a*/ 	.short	(.L_6 - .L_5)
	.align		4
.L_5:
        /*001c*/ 	.word	index@(_Z11printThreadv)
        /*0020*/ 	.word	0x00000008
.L_6:


//--------------------- .nv.compat                --------------------------
	.section	.nv.compat,"",@"SHT_CUDA_COMPAT_INFO"
	.align	4
        /*0000*/ 	.byte	0x02, 0x09, 0x00, 0x00, 0x02, 0x02, 0x01, 0x00, 0x02, 0x05, 0x05, 0x00, 0x03, 0x07, 0x01, 0x01
        /*0010*/ 	.byte	0x02, 0x03, 0x00, 0x00, 0x02, 0x06, 0x01, 0x00, 0x04, 0x0b, 0x08, 0x00, 0x09, 0x00, 0x00, 0x00
        /*0020*/ 	.byte	0x00, 0x00, 0x00, 0x00


//--------------------- .nv.info._Z11printThreadv --------------------------
	.section	.nv.info._Z11printThreadv,"",@"SHT_CUDA_INFO"
	.sectionflags	@""
	.align	4


	//----- nvinfo : EIATTR_CUDA_API_VERSION
	.align		4
        /*0000*/ 	.byte	0x04, 0x37
        /*0002*/ 	.short	(.L_8 - .L_7)
.L_7:
        /*0004*/ 	.word	0x00000082


	//----- nvinfo : EIATTR_SPARSE_MMA_MASK
	.align		4
.L_8:
        /*0008*/ 	.byte	0x03, 0x50
        /*000a*/ 	.short	0x0000


	//----- nvinfo : EIATTR_MAXREG_COUNT
	.align		4
        /*000c*/ 	.byte	0x03, 0x1b
        /*000e*/ 	.short	0x00ff


	//----- nvinfo : EIATTR_EXTERNS
	.align		4
        /*0010*/ 	.byte	0x04, 0x0f
        /*0012*/ 	.short	(.L_10 - .L_9)


	//   ....[0]....
	.align		4
.L_9:
        /*0014*/ 	.word	index@(vprintf)


	//----- nvinfo : EIATTR_MERCURY_ISA_VERSION
	.align		4
.L_10:
        /*0018*/ 	.byte	0x03, 0x5f
        /*001a*/ 	.short	0x0101


	//----- nvinfo : EIATTR_VRC_CTA_INIT_COUNT
	.align		4
        /*001c*/ 	.byte	0x02, 0x4a
	.zero		1
	.zero		1


	//----- nvinfo : EIATTR_SYSCALL_OFFSETS
	.align		4
        /*0020*/ 	.byte	0x04, 0x46
        /*0022*/ 	.short	(.L_12 - .L_11)


	//   ....[0]....
.L_11:
        /*0024*/ 	.word	0x000000e0


	//----- nvinfo : EIATTR_EXIT_INSTR_OFFSETS
	.align		4
.L_12:
        /*0028*/ 	.byte	0x04, 0x1c
        /*002a*/ 	.short	(.L_14 - .L_13)


	//   ....[0]....
.L_13:
        /*002c*/ 	.word	0x000000f0


	//----- nvinfo : EIATTR_SW_WAR
	.align		4
.L_14:
        /*0030*/ 	.byte	0x04, 0x36
        /*0032*/ 	.short	(.L_16 - .L_15)
.L_15:
        /*0034*/ 	.word	0x00000008
.L_16:


//--------------------- .nv.callgraph             --------------------------
	.section	.nv.callgraph,"",@"SHT_CUDA_CALLGRAPH"
	.align	4
	.sectionentsize	8
	.align		4
        /*0000*/ 	.word	0x00000000
	.align		4
        /*0004*/ 	.word	0xffffffff
	.align		4
        /*0008*/ 	.word	index@(_Z11printThreadv)
	.align		4
        /*000c*/ 	.word	index@(vprintf)
	.align		4
        /*0010*/ 	.word	0x00000000
	.align		4
        /*0014*/ 	.word	0xfffffffe
	.align		4
        /*0018*/ 	.word	0x00000000
	.align		4
        /*001c*/ 	.word	0xfffffffd
	.align		4
        /*0020*/ 	.word	0x00000000
	.align		4
        /*0024*/ 	.word	0xfffffffc


//--------------------- .nv.constant4             --------------------------
	.section	.nv.constant4,"a",@progbits
	.align	8
	.align		8
.nv.constant4:
        /*0000*/ 	.dword	vprintf
	.align		8
        /*0008*/ 	.dword	$str


//--------------------- .text._Z11printThreadv    --------------------------
	.section	.text._Z11printThreadv,"ax",@progbits
	.align	128
        .global         _Z11printThreadv
        .type           _Z11printThreadv,@function
        .size           _Z11printThreadv,(.L_x_2 - _Z11printThreadv)
        .other          _Z11printThreadv,@"STO_CUDA_ENTRY STV_DEFAULT"
_Z11printThreadv:
.text._Z11printThreadv:
[----:B------:R-:W0:Y:S01]  /*0000*/  LDC R1, c[0x0][0x37c] ;  /* 0x0000df00ff017b82 */ /* 0x000e220000000800 */
[----:B------:R-:W1:Y:S01]  /*0010*/  S2R R8, SR_TID.X ;  /* 0x0000000000087919 */ /* 0x000e620000002100 */
[----:B0-----:R-:W-:Y:S01]  /*0020*/  VIADD R1, R1, 0xfffffff8 ;  /* 0xfffffff801017836 */ /* 0x001fe20000000000 */
[----:B------:R-:W-:Y:S01]  /*0030*/  MOV R0, 0x0 ;  /* 0x0000000000007802 */ /* 0x000fe20000000f00 */
[----:B------:R-:W0:Y:S04]  /*0040*/  LDCU UR4, c[0x0][0x2f8] ;  /* 0x00005f00ff0477ac */ /* 0x000e280008000800 */
[----:B------:R2:W3:Y:S01]  /*0050*/  LDC.64 R2, c[0x4][R0] ;  /* 0x0100000000027b82 */ /* 0x0004e20000000a00 */
[----:B------:R-:W4:Y:S01]  /*0060*/  LDCU.64 UR6, c[0x4][0x8] ;  /* 0x01000100ff0677ac */ /* 0x000f220008000a00 */
[----:B------:R-:W5:Y:S01]  /*0070*/  LDCU UR5, c[0x0][0x2fc] ;  /* 0x00005f80ff0577ac */ /* 0x000f620008000800 */
[----:B0-----:R-:W-:Y:S01]  /*0080*/  IADD3 R6, P0, PT, R1, UR4, RZ ;  /* 0x0000000401067c10 */ /* 0x001fe2000ff1e0ff */
[----:B----4-:R-:W-:Y:S01]  /*0090*/  IMAD.U32 R4, RZ, RZ, UR6 ;  /* 0x00000006ff047e24 */ /* 0x010fe2000f8e00ff */
[----:B------:R-:W-:-:S03]  /*00a0*/  MOV R5, UR7 ;  /* 0x0000000700057c02 */ /* 0x000fc60008000f00 */
[----:B-----5:R-:W-:Y:S01]  /*00b0*/  IMAD.X R7, RZ, RZ, UR5, P0 ;  /* 0x00000005ff077e24 */ /* 0x020fe200080e06ff */
[----:B-1----:R2:W-:Y:S07]  /*00c0*/  STL [R1], R8 ;  /* 0x0000000801007387 */ /* 0x0025ee0000100800 */
[----:B------:R-:W-:-:S07]  /*00d0*/  LEPC R20, `(.L_x_0) ;  /* 0x000000001014794e */ /* 0x000fce0000000000 */
[----:B--23--:R-:W-:Y:S05]  /*00e0*/  CALL.ABS.NOINC R2 ;  /* 0x0000000002007343 */ /* 0x00cfea0003c00000 */
.L_x_0:
[----:B------:R-:W-:Y:S05]  /*00f0*/  EXIT ;  /* 0x000000000000794d */ /* 0x000fea0003800000 */
.L_x_1:
[----:B------:R-:W-:-:S00]  /*0100*/  BRA `(.L_x_1) ;  /* 0xfffffffc00fc7947 */ /* 0x000fc0000383ffff */
[----:B------:R-:W-:-:S00]  /*0110*/  NOP ;  /* 0x0000000000007918 */ /* 0x000fc00000000000 */
        /* <DEDUP_REMOVED lines=14> */
.L_x_2:


//--------------------- .nv.global.init           --------------------------
	.section	.nv.global.init,"aw",@progbits
.nv.global.init:
	.type		$str,@object
	.size		$str,(.L_0 - $str)
$str:
        /*0000*/ 	.byte	0x48, 0x65, 0x6c, 0x6c, 0x6f, 0x20, 0x57, 0x6f, 0x72, 0x6c, 0x64, 0x21, 0x20, 0x49, 0x20, 0x61
        /*0010*/ 	.byte	0x6d, 0x20, 0x74, 0x68, 0x72, 0x65, 0x61, 0x64, 0x20, 0x25, 0x64, 0x00
.L_0:


//--------------------- .nv.shared.reserved.0     --------------------------
	.section	.nv.shared.reserved.0,"aw",@nobits
	.weak		__nv_reservedSMEM_offset_0_alias
	.size		__nv_reservedSMEM_offset_0_alias, 0, 64
	.other		__nv_reservedSMEM_offset_0_alias,@"STO_CUDA_RESERVED_SHARED STV_DEFAULT"
__nv_reservedSMEM_offset_0_alias:
	.zero		0
	.zero		64


//--------------------- .nv.constant0._Z11printThreadv --------------------------
	.section	.nv.constant0._Z11printThreadv,"a",@progbits
	.sectionflags	@""
	.align	4
.nv.constant0._Z11printThreadv:
	.zero		896


//--------------------- SYMBOLS --------------------------

	.type		.nv.reservedSmem.offset0,@object
	.size		.nv.reservedSmem.offset0,0x4
	.type		vprintf,@function
